	.headerflags	@"EF_CUDA_TEXMODE_UNIFIED EF_CUDA_64BIT_ADDRESS EF_CUDA_SM89 EF_CUDA_VIRTUAL_SM(EF_CUDA_SM89)"
	.elftype	@"ET_EXEC"


//--------------------- .nv.info                  --------------------------
	.section	.nv.info,"",@"SHT_CUDA_INFO"
	.align	4


	//----- nvinfo : EIATTR_REGCOUNT
	.align		4
        /*0000*/ 	.byte	0x04, 0x2f
        /*0002*/ 	.short	(.L_2 - .L_1)
	.align		4
.L_1:
        /*0004*/ 	.word	index@(triton__0d1d2de)
        /*0008*/ 	.word	0x0000000b


	//----- nvinfo : EIATTR_MAX_STACK_SIZE
	.align		4
.L_2:
        /*000c*/ 	.byte	0x04, 0x23
        /*000e*/ 	.short	(.L_4 - .L_3)
	.align		4
.L_3:
        /*0010*/ 	.word	index@(triton__0d1d2de)
        /*0014*/ 	.word	0x00000000


	//----- nvinfo : EIATTR_MIN_STACK_SIZE
	.align		4
.L_4:
        /*0018*/ 	.byte	0x04, 0x12
        /*001a*/ 	.short	(.L_6 - .L_5)
	.align		4
.L_5:
        /*001c*/ 	.word	index@(triton__0d1d2de)
        /*0020*/ 	.word	0x00000000


	//----- nvinfo : EIATTR_FRAME_SIZE
	.align		4
.L_6:
        /*0024*/ 	.byte	0x04, 0x11
        /*0026*/ 	.short	(.L_8 - .L_7)
	.align		4
.L_7:
        /*0028*/ 	.word	index@(triton__0d1d2de)
        /*002c*/ 	.word	0x00000000
.L_8:


//--------------------- .nv.info.triton__0d1d2de  --------------------------
	.section	.nv.info.triton__0d1d2de,"",@"SHT_CUDA_INFO"
	.align	4


	//----- nvinfo : EIATTR_CUDA_API_VERSION
	.align		4
        /*0000*/ 	.byte	0x04, 0x37
        /*0002*/ 	.short	(.L_10 - .L_9)
.L_9:
        /*0004*/ 	.word	0x0000007b


	//----- nvinfo : EIATTR_PARAM_CBANK
	.align		4
.L_10:
        /*0008*/ 	.byte	0x04, 0x0a
        /*000a*/ 	.short	(.L_12 - .L_11)
	.align		4
.L_11:
        /*000c*/ 	.word	index@(.nv.constant0.triton__0d1d2de)
        /*0010*/ 	.short	0x0160
        /*0012*/ 	.short	0x0018


	//----- nvinfo : EIATTR_CBANK_PARAM_SIZE
	.align		4
.L_12:
        /*0014*/ 	.byte	0x03, 0x19
        /*0016*/ 	.short	0x0018


	//----- nvinfo : EIATTR_KPARAM_INFO
	.align		4
        /*0018*/ 	.byte	0x04, 0x17
        /*001a*/ 	.short	(.L_14 - .L_13)
.L_13:
        /*001c*/ 	.word	0x00000000
        /*0020*/ 	.short	0x0002
        /*0022*/ 	.short	0x0010
        /*0024*/ 	.byte	0x00, 0xf0, 0x21, 0x00


	//----- nvinfo : EIATTR_KPARAM_INFO
	.align		4
.L_14:
        /*0028*/ 	.byte	0x04, 0x17
        /*002a*/ 	.short	(.L_16 - .L_15)
.L_15:
        /*002c*/ 	.word	0x00000000
        /*0030*/ 	.short	0x0001
        /*0032*/ 	.short	0x0008
        /*0034*/ 	.byte	0x00, 0xf0, 0x21, 0x00


	//----- nvinfo : EIATTR_KPARAM_INFO
	.align		4
.L_16:
        /*0038*/ 	.byte	0x04, 0x17
        /*003a*/ 	.short	(.L_18 - .L_17)
.L_17:
        /*003c*/ 	.word	0x00000000
        /*0040*/ 	.short	0x0000
        /*0042*/ 	.short	0x0000
        /*0044*/ 	.byte	0x00, 0xf0, 0x21, 0x00


	//----- nvinfo : EIATTR_MAXREG_COUNT
	.align		4
.L_18:
        /*0048*/ 	.byte	0x03, 0x1b
        /*004a*/ 	.short	0x00ff


	//----- nvinfo : EIATTR_EXIT_INSTR_OFFSETS
	.align		4
        /*004c*/ 	.byte	0x04, 0x1c
        /*004e*/ 	.short	(.L_20 - .L_19)


	//   ....[0]....
.L_19:
        /*0050*/ 	.word	0x00000430


	//----- nvinfo : EIATTR_MAX_THREADS
	.align		4
.L_20:
        /*0054*/ 	.byte	0x04, 0x05
        /*0056*/ 	.short	(.L_22 - .L_21)
.L_21:
        /*0058*/ 	.word	0x00000100
        /*005c*/ 	.word	0x00000001
        /*0060*/ 	.word	0x00000001


	//----- nvinfo : EIATTR_CRS_STACK_SIZE
	.align		4
.L_22:
        /*0064*/ 	.byte	0x04, 0x1e
        /*0066*/ 	.short	(.L_24 - .L_23)
.L_23:
        /*0068*/ 	.word	0x00000000
.L_24:


//--------------------- .nv.rel.action            --------------------------
	.section	.nv.rel.action,"",@"SHT_CUDA_RELOCINFO"
	.align	8
	.sectionentsize	8
        /*0000*/ 	.byte	0x73, 0x00, 0x00, 0x00, 0x00, 0x00, 0x00, 0x00, 0x00, 0x00, 0x00, 0x11, 0x25, 0x00, 0x05, 0x36


//--------------------- .nv.constant0.triton__0d1d2de --------------------------
	.section	.nv.constant0.triton__0d1d2de,"a",@progbits
	.align	4
.nv.constant0.triton__0d1d2de:
	.zero		376


//--------------------- .text.triton__0d1d2de     --------------------------
	.section	.text.triton__0d1d2de,"ax",@progbits
	.sectioninfo	@"SHI_REGISTERS=11"
	.align	128
        .global         triton__0d1d2de
        .type           triton__0d1d2de,@function
        .size           triton__0d1d2de,(.L_x_7 - triton__0d1d2de)
        .other          triton__0d1d2de,@"STO_CUDA_ENTRY STV_DEFAULT"
triton__0d1d2de:
.text.triton__0d1d2de:
[----:B------:R-:W-:-:S02]  /*0000*/  MOV R1, c[0x0][0x28] ;  /* 0x00000a0000017a02 */ /* 0x000fc40000000f00 */
[----:B------:R-:W0:Y:S01]  /*0010*/  S2R R4, SR_CTAID.X ;  /* 0x0000000000047919 */ /* 0x000e220000002500 */
[----:B------:R-:W-:-:S03]  /*0020*/  ULDC.64 UR4, c[0x0][0x118] ;  /* 0x0000460000047ab9 */ /* 0x000fc60000000a00 */
[----:B------:R-:W1:Y:S01]  /*0030*/  S2R R3, SR_TID.X ;  /* 0x0000000000037919 */ /* 0x000e620000002100 */
[----:B0-----:R-:W-:Y:S01]  /*0040*/  IMAD.WIDE R4, R4, 0x200, RZ ;  /* 0x0000020004047825 */ /* 0x001fe200078e02ff */
[----:B-1----:R-:W-:-:S04]  /*0050*/  SHF.L.U32 R3, R3, 0x1, RZ ;  /* 0x0000000103037819 */ /* 0x002fc800000006ff */
[----:B------:R-:W-:-:S04]  /*0060*/  LOP3.LUT R4, R4, 0x1fe, R3, 0xf8, !PT ;  /* 0x000001fe04047812 */ /* 0x000fc800078ef803 */
[C---:B------:R-:W-:Y:S02]  /*0070*/  SHF.L.U32 R3, R4.reuse, 0x1, RZ ;  /* 0x0000000104037819 */ /* 0x040fe400000006ff */
[----:B------:R-:W-:Y:S02]  /*0080*/  SHF.L.U64.HI R2, R4, 0x1, R5 ;  /* 0x0000000104027819 */ /* 0x000fe40000010205 */
[----:B------:R-:W-:-:S04]  /*0090*/  IADD3 R4, P0, R3, c[0x0][0x160], RZ ;  /* 0x0000580003047a10 */ /* 0x000fc80007f1e0ff */
[----:B------:R-:W-:-:S05]  /*00a0*/  IADD3.X R5, R2, c[0x0][0x164], RZ, P0, !PT ;  /* 0x0000590002057a10 */ /* 0x000fca00007fe4ff */
[----:B------:R-:W2:Y:S01]  /*00b0*/  LDG.E R4, [R4.64] ;  /* 0x0000000404047981 */ /* 0x000ea2000c1e1900 */
[----:B------:R-:W-:Y:S01]  /*00c0*/  BSSY B0, `(.L_x_0) ;  /* 0x000001a000007945 */ /* 0x000fe20003800000 */
[----:B--2---:R-:W-:-:S05]  /*00d0*/  SHF.L.U32 R0, R4, 0x10, RZ ;  /* 0x0000001004007819 */ /* 0x004fca00000006ff */
[----:B------:R-:W-:Y:S01]  /*00e0*/  FMUL R6, R0, 0.033333335071802139282 ;  /* 0x3d08888900067820 */ /* 0x000fe20000400000 */
[----:B------:R-:W-:-:S03]  /*00f0*/  PRMT R0, R4, 0x7632, R0 ;  /* 0x0000763204007816 */ /* 0x000fc60000000000 */
[----:B------:R-:W-:Y:S01]  /*0100*/  FADD.FTZ R8, |R6|, -RZ ;  /* 0x800000ff06087221 */ /* 0x000fe20000010200 */
[----:B------:R-:W-:-:S04]  /*0110*/  SHF.L.U32 R0, R0, 0x10, RZ ;  /* 0x0000001000007819 */ /* 0x000fc800000006ff */
[----:B------:R-:W-:Y:S01]  /*0120*/  FSETP.GE.AND P0, PT, R8, 0.60000002384185791016, PT ;  /* 0x3f19999a0800780b */ /* 0x000fe20003f06000 */
[----:B------:R-:W-:-:S12]  /*0130*/  FMUL R7, R0, 0.033333335071802139282 ;  /* 0x3d08888900077820 */ /* 0x000fd80000400000 */
[----:B------:R-:W-:Y:S05]  /*0140*/  @!P0 BRA `(.L_x_1) ;  /* 0x000000a000008947 */ /* 0x000fea0003800000 */
[C---:B------:R-:W-:Y:S01]  /*0150*/  FMUL R0, R8.reuse, 2.8853900432586669922 ;  /* 0x4038aa3b08007820 */ /* 0x040fe20000400000 */
[----:B------:R-:W-:Y:S02]  /*0160*/  MOV R5, 0x3f800000 ;  /* 0x3f80000000057802 */ /* 0x000fe40000000f00 */
[----:B------:R-:W-:-:S03]  /*0170*/  FSETP.GE.AND P0, PT, R8, 9.010913848876953125, PT ;  /* 0x41102cb40800780b */ /* 0x000fc60003f06000 */
[----:B------:R-:W0:Y:S02]  /*0180*/  MUFU.EX2 R0, R0 ;  /* 0x0000000000007308 */ /* 0x000e240000000800 */
[----:B0-----:R-:W-:-:S06]  /*0190*/  FADD R4, R0, 1 ;  /* 0x3f80000000047421 */ /* 0x001fcc0000000000 */
[----:B------:R-:W0:Y:S02]  /*01a0*/  MUFU.RCP R4, R4 ;  /* 0x0000000400047308 */ /* 0x000e240000001000 */
[----:B0-----:R-:W-:-:S05]  /*01b0*/  FFMA.FTZ R5, R4, -2, R5 ;  /* 0xc000000004057823 */ /* 0x001fca0000010005 */
[----:B------:R-:W-:-:S04]  /*01c0*/  FSEL R5, R5, 1, !P0 ;  /* 0x3f80000005057808 */ /* 0x000fc80004000000 */
[----:B------:R-:W-:Y:S01]  /*01d0*/  LOP3.LUT R6, R5, 0x80000000, R6, 0xf8, !PT ;  /* 0x8000000005067812 */ /* 0x000fe200078ef806 */
[----:B------:R-:W-:Y:S05]  /*01e0*/  BRA `(.L_x_2) ;  /* 0x0000007000007947 */ /* 0x000fea0003800000 */
.L_x_1:
[----:B------:R-:W-:Y:S01]  /*01f0*/  MOV R0, 0x3c80f082 ;  /* 0x3c80f08200007802 */ /* 0x000fe20000000f00 */
[----:B------:R-:W-:-:S04]  /*0200*/  FMUL R5, R6, R6 ;  /* 0x0000000606057220 */ /* 0x000fc80000400000 */
[----:B------:R-:W-:-:S04]  /*0210*/  FFMA.FTZ R0, R5, R0, -0.052303962409496307373 ;  /* 0xbd563cae05007423 */ /* 0x000fc80000010000 */
[----:B------:R-:W-:-:S04]  /*0220*/  FFMA.FTZ R0, R5, R0, 0.1331529766321182251 ;  /* 0x3e08594105007423 */ /* 0x000fc80000010000 */
[----:B------:R-:W-:-:S04]  /*0230*/  FFMA.FTZ R0, R5, R0, -0.33332768082618713379 ;  /* 0xbeaaa9ed05007423 */ /* 0x000fc80000010000 */
[----:B------:R-:W-:-:S04]  /*0240*/  FFMA.FTZ R5, R5, R0, RZ ;  /* 0x0000000005057223 */ /* 0x000fc800000100ff */
[----:B------:R-:W-:-:S02]  /*0250*/  FFMA.FTZ R6, R6, R5, R6 ;  /* 0x0000000506067223 */ /* 0x000fc40000010006 */
.L_x_2:
[----:B------:R-:W-:Y:S05]  /*0260*/  BSYNC B0 ;  /* 0x0000000000007941 */ /* 0x000fea0003800000 */
.L_x_0:
[----:B------:R-:W-:Y:S01]  /*0270*/  FADD.FTZ R8, |R7|, -RZ ;  /* 0x800000ff07087221 */ /* 0x000fe20000010200 */
[----:B------:R-:W-:Y:S04]  /*0280*/  BSSY B0, `(.L_x_3) ;  /* 0x0000014000007945 */ /* 0x000fe80003800000 */
[----:B------:R-:W-:-:S13]  /*0290*/  FSETP.GE.AND P0, PT, R8, 0.60000002384185791016, PT ;  /* 0x3f19999a0800780b */ /* 0x000fda0003f06000 */
        /* <DEDUP_REMOVED lines=11> */
.L_x_4:
[----:B------:R-:W-:Y:S01]  /*0350*/  MOV R0, 0x3c80f082 ;  /* 0x3c80f08200007802 */ /* 0x000fe20000000f00 */
[----:B------:R-:W-:-:S04]  /*0360*/  FMUL R5, R7, R7 ;  /* 0x0000000707057220 */ /* 0x000fc80000400000 */
[----:B------:R-:W-:-:S04]  /*0370*/  FFMA.FTZ R0, R5, R0, -0.052303962409496307373 ;  /* 0xbd563cae05007423 */ /* 0x000fc80000010000 */
[----:B------:R-:W-:-:S04]  /*0380*/  FFMA.FTZ R0, R5, R0, 0.1331529766321182251 ;  /* 0x3e08594105007423 */ /* 0x000fc80000010000 */
[----:B------:R-:W-:-:S04]  /*0390*/  FFMA.FTZ R0, R5, R0, -0.33332768082618713379 ;  /* 0xbeaaa9ed05007423 */ /* 0x000fc80000010000 */
[----:B------:R-:W-:-:S04]  /*03a0*/  FFMA.FTZ R0, R5, R0, RZ ;  /* 0x0000000005007223 */ /* 0x000fc800000100ff */
[----:B------:R-:W-:-:S02]  /*03b0*/  FFMA.FTZ R7, R7, R0, R7 ;  /* 0x0000000007077223 */ /* 0x000fc40000010007 */
.L_x_5:
[----:B------:R-:W-:Y:S05]  /*03c0*/  BSYNC B0 ;  /* 0x0000000000007941 */ /* 0x000fea0003800000 */
.L_x_3:
[----:B------:R-:W-:Y:S01]  /*03d0*/  FMUL R6, R6, 30 ;  /* 0x41f0000006067820 */ /* 0x000fe20000400000 */
[----:B------:R-:W-:Y:S01]  /*03e0*/  FMUL R7, R7, 30 ;  /* 0x41f0000007077820 */ /* 0x000fe20000400000 */
[----:B------:R-:W-:-:S04]  /*03f0*/  IADD3 R4, P0, R3, c[0x0][0x168], RZ ;  /* 0x00005a0003047a10 */ /* 0x000fc80007f1e0ff */
[----:B------:R-:W-:Y:S02]  /*0400*/  IADD3.X R5, R2, c[0x0][0x16c], RZ, P0, !PT ;  /* 0x00005b0002057a10 */ /* 0x000fe400007fe4ff */
[----:B------:R-:W-:-:S05]  /*0410*/  F2FP.BF16.F32.PACK_AB R7, R7, R6 ;  /* 0x000000060707723e */ /* 0x000fca00000010ff */
[----:B------:R-:W-:Y:S01]  /*0420*/  STG.E [R4.64], R7 ;  /* 0x0000000704007986 */ /* 0x000fe2000c101904 */
[----:B------:R-:W-:Y:S05]  /*0430*/  EXIT ;  /* 0x000000000000794d */ /* 0x000fea0003800000 */
.L_x_6:
[----:B------:R-:W-:-:S00]  /*0440*/  BRA `(.L_x_6) ;  /* 0xfffffff000007947 */ /* 0x000fc0000383ffff */
[----:B------:R-:W-:-:S00]  /*0450*/  NOP ;  /* 0x0000000000007918 */ /* 0x000fc00000000000 */
        /* <DEDUP_REMOVED lines=10> */
.L_x_7:


//--------------------- .nv.global.init           --------------------------
	.section	.nv.global.init,"aw",@progbits
.nv.global.init:
	.type		_$_str,@object
	.size		_$_str,(.L_0 - _$_str)
_$_str:
        /*0000*/ 	.byte	0x5f, 0x5f, 0x43, 0x55, 0x44, 0x41, 0x5f, 0x46, 0x54, 0x5a, 0x00
.L_0:
